//
// Generated by NVIDIA NVVM Compiler
//
// Compiler Build ID: CL-36424714
// Cuda compilation tools, release 13.0, V13.0.88
// Based on NVVM 20.0.0
//

.version 9.0
.target sm_100
.address_size 64

	// .globl	_Z10matrixMultIdEvPT_S1_S1_iii

.visible .entry _Z10matrixMultIdEvPT_S1_S1_iii(
	.param .u64 .ptr .align 1 _Z10matrixMultIdEvPT_S1_S1_iii_param_0,
	.param .u64 .ptr .align 1 _Z10matrixMultIdEvPT_S1_S1_iii_param_1,
	.param .u64 .ptr .align 1 _Z10matrixMultIdEvPT_S1_S1_iii_param_2,
	.param .u32 _Z10matrixMultIdEvPT_S1_S1_iii_param_3,
	.param .u32 _Z10matrixMultIdEvPT_S1_S1_iii_param_4,
	.param .u32 _Z10matrixMultIdEvPT_S1_S1_iii_param_5
)
{
	.reg .pred 	%p<14>;
	.reg .b32 	%r<45>;
	.reg .b64 	%rd<51>;
	.reg .b64 	%fd<68>;

	ld.param.u64 	%rd9, [_Z10matrixMultIdEvPT_S1_S1_iii_param_0];
	ld.param.u64 	%rd10, [_Z10matrixMultIdEvPT_S1_S1_iii_param_1];
	ld.param.u32 	%r20, [_Z10matrixMultIdEvPT_S1_S1_iii_param_3];
	ld.param.u32 	%r21, [_Z10matrixMultIdEvPT_S1_S1_iii_param_4];
	ld.param.u32 	%r22, [_Z10matrixMultIdEvPT_S1_S1_iii_param_5];
	cvta.to.global.u64 	%rd1, %rd10;
	cvta.to.global.u64 	%rd2, %rd9;
	mov.u32 	%r23, %ntid.x;
	mov.u32 	%r24, %ctaid.x;
	mov.u32 	%r25, %tid.x;
	mad.lo.s32 	%r26, %r23, %r24, %r25;
	div.s32 	%r1, %r26, %r21;
	mul.lo.s32 	%r27, %r1, %r21;
	sub.s32 	%r2, %r26, %r27;
	setp.ge.s32 	%p1, %r1, %r20;
	setp.lt.s32 	%p2, %r21, 0;
	or.pred  	%p3, %p2, %p1;
	@%p3 bra 	$L__BB0_15;
	setp.lt.s32 	%p4, %r22, 1;
	mov.f64 	%fd67, 0d0000000000000000;
	@%p4 bra 	$L__BB0_13;
	mul.lo.s32 	%r3, %r1, %r22;
	and.b32  	%r4, %r22, 7;
	setp.lt.u32 	%p5, %r22, 8;
	mov.f64 	%fd67, 0d0000000000000000;
	mov.b32 	%r43, 0;
	@%p5 bra 	$L__BB0_5;
	and.b32  	%r29, %r22, 2147483640;
	neg.s32 	%r41, %r29;
	mul.wide.u32 	%rd11, %r21, 8;
	add.s64 	%rd3, %rd1, %rd11;
	mul.wide.u32 	%rd12, %r21, 16;
	add.s64 	%rd4, %rd1, %rd12;
	mul.wide.u32 	%rd13, %r21, 24;
	add.s64 	%rd5, %rd1, %rd13;
	mul.wide.u32 	%rd14, %r21, 32;
	add.s64 	%rd6, %rd1, %rd14;
	mul.wide.u32 	%rd15, %r21, 48;
	add.s64 	%rd7, %rd1, %rd15;
	mov.f64 	%fd67, 0d0000000000000000;
	mov.u32 	%r39, %r3;
	mov.u32 	%r40, %r2;
$L__BB0_4:
	.pragma "nounroll";
	and.b32  	%r43, %r22, 2147483640;
	mul.wide.s32 	%rd16, %r40, 8;
	add.s64 	%rd17, %rd3, %rd16;
	add.s64 	%rd18, %rd4, %rd16;
	add.s64 	%rd19, %rd5, %rd16;
	add.s64 	%rd20, %rd6, %rd16;
	mul.wide.u32 	%rd21, %r21, 40;
	add.s64 	%rd22, %rd1, %rd16;
	add.s64 	%rd23, %rd22, %rd21;
	add.s64 	%rd24, %rd7, %rd16;
	mul.wide.u32 	%rd25, %r21, 56;
	add.s64 	%rd26, %rd22, %rd25;
	mul.wide.s32 	%rd27, %r39, 8;
	add.s64 	%rd28, %rd2, %rd27;
	ld.global.f64 	%fd17, [%rd28];
	ld.global.f64 	%fd18, [%rd22];
	fma.rn.f64 	%fd19, %fd17, %fd18, %fd67;
	ld.global.f64 	%fd20, [%rd28+8];
	ld.global.f64 	%fd21, [%rd17];
	fma.rn.f64 	%fd22, %fd20, %fd21, %fd19;
	ld.global.f64 	%fd23, [%rd28+16];
	ld.global.f64 	%fd24, [%rd18];
	fma.rn.f64 	%fd25, %fd23, %fd24, %fd22;
	ld.global.f64 	%fd26, [%rd28+24];
	ld.global.f64 	%fd27, [%rd19];
	fma.rn.f64 	%fd28, %fd26, %fd27, %fd25;
	ld.global.f64 	%fd29, [%rd28+32];
	ld.global.f64 	%fd30, [%rd20];
	fma.rn.f64 	%fd31, %fd29, %fd30, %fd28;
	ld.global.f64 	%fd32, [%rd28+40];
	ld.global.f64 	%fd33, [%rd23];
	fma.rn.f64 	%fd34, %fd32, %fd33, %fd31;
	ld.global.f64 	%fd35, [%rd28+48];
	ld.global.f64 	%fd36, [%rd24];
	fma.rn.f64 	%fd37, %fd35, %fd36, %fd34;
	ld.global.f64 	%fd38, [%rd28+56];
	ld.global.f64 	%fd39, [%rd26];
	fma.rn.f64 	%fd67, %fd38, %fd39, %fd37;
	add.s32 	%r41, %r41, 8;
	shl.b32 	%r30, %r21, 3;
	add.s32 	%r40, %r40, %r30;
	add.s32 	%r39, %r39, 8;
	setp.ne.s32 	%p6, %r41, 0;
	@%p6 bra 	$L__BB0_4;
$L__BB0_5:
	setp.eq.s32 	%p7, %r4, 0;
	@%p7 bra 	$L__BB0_13;
	and.b32  	%r14, %r22, 3;
	setp.lt.u32 	%p8, %r4, 4;
	@%p8 bra 	$L__BB0_8;
	add.s32 	%r31, %r43, %r3;
	mul.wide.s32 	%rd29, %r31, 8;
	add.s64 	%rd30, %rd2, %rd29;
	ld.global.f64 	%fd41, [%rd30];
	mad.lo.s32 	%r32, %r43, %r21, %r2;
	mul.wide.s32 	%rd31, %r32, 8;
	add.s64 	%rd32, %rd1, %rd31;
	ld.global.f64 	%fd42, [%rd32];
	fma.rn.f64 	%fd43, %fd41, %fd42, %fd67;
	ld.global.f64 	%fd44, [%rd30+8];
	mul.wide.u32 	%rd33, %r21, 8;
	add.s64 	%rd34, %rd32, %rd33;
	ld.global.f64 	%fd45, [%rd34];
	fma.rn.f64 	%fd46, %fd44, %fd45, %fd43;
	ld.global.f64 	%fd47, [%rd30+16];
	add.s64 	%rd35, %rd34, %rd33;
	ld.global.f64 	%fd48, [%rd35];
	fma.rn.f64 	%fd49, %fd47, %fd48, %fd46;
	ld.global.f64 	%fd50, [%rd30+24];
	add.s64 	%rd36, %rd35, %rd33;
	ld.global.f64 	%fd51, [%rd36];
	fma.rn.f64 	%fd67, %fd50, %fd51, %fd49;
	add.s32 	%r43, %r43, 4;
$L__BB0_8:
	setp.eq.s32 	%p9, %r14, 0;
	@%p9 bra 	$L__BB0_13;
	setp.eq.s32 	%p10, %r14, 1;
	@%p10 bra 	$L__BB0_11;
	add.s32 	%r33, %r43, %r3;
	mul.wide.s32 	%rd37, %r33, 8;
	add.s64 	%rd38, %rd2, %rd37;
	ld.global.f64 	%fd53, [%rd38];
	mad.lo.s32 	%r34, %r43, %r21, %r2;
	mul.wide.s32 	%rd39, %r34, 8;
	add.s64 	%rd40, %rd1, %rd39;
	ld.global.f64 	%fd54, [%rd40];
	fma.rn.f64 	%fd55, %fd53, %fd54, %fd67;
	ld.global.f64 	%fd56, [%rd38+8];
	mul.wide.u32 	%rd41, %r21, 8;
	add.s64 	%rd42, %rd40, %rd41;
	ld.global.f64 	%fd57, [%rd42];
	fma.rn.f64 	%fd67, %fd56, %fd57, %fd55;
	add.s32 	%r43, %r43, 2;
$L__BB0_11:
	and.b32  	%r35, %r22, 1;
	setp.eq.b32 	%p11, %r35, 1;
	not.pred 	%p12, %p11;
	@%p12 bra 	$L__BB0_13;
	add.s32 	%r36, %r43, %r3;
	mul.wide.s32 	%rd43, %r36, 8;
	add.s64 	%rd44, %rd2, %rd43;
	ld.global.f64 	%fd58, [%rd44];
	mad.lo.s32 	%r37, %r43, %r21, %r2;
	mul.wide.s32 	%rd45, %r37, 8;
	add.s64 	%rd46, %rd1, %rd45;
	ld.global.f64 	%fd59, [%rd46];
	fma.rn.f64 	%fd67, %fd58, %fd59, %fd67;
$L__BB0_13:
	mad.lo.s32 	%r19, %r1, %r21, %r2;
	mul.lo.s32 	%r38, %r21, %r20;
	setp.ge.s32 	%p13, %r19, %r38;
	@%p13 bra 	$L__BB0_15;
	ld.param.u64 	%rd50, [_Z10matrixMultIdEvPT_S1_S1_iii_param_2];
	cvta.to.global.u64 	%rd47, %rd50;
	mul.wide.s32 	%rd48, %r19, 8;
	add.s64 	%rd49, %rd47, %rd48;
	st.global.f64 	[%rd49], %fd67;
$L__BB0_15:
	ret;

}


// ===== COMPILED SASS (sm_100) =====

	.target	sm_100

	.elftype	@"ET_EXEC"


//--------------------- .note.nv.tkinfo           --------------------------
	.section	.note.nv.tkinfo,"",@"SHT_NOTE"
	.sectionflags	@"SHF_NOTE_NV_TKINFO"
	.tkinfo
        /*0018*/ 	.word	0x00000002
        /*0030*/ 	.string	""
        /*0030*/ 	.string	"ptxas"
        /*0030*/ 	.string	"Cuda compilation tools, release 13.0, V13.0.88"
        /*0030*/ 	.string	"Build cuda_13.0.r13.0/compiler.36424714_0"
        /*0030*/ 	.string	"-arch sm_100 -m 64 "



//--------------------- .note.nv.cuinfo           --------------------------
	.section	.note.nv.cuinfo,"",@"SHT_NOTE"
	.sectionflags	@"SHF_NOTE_NV_CUINFO"
        /*0018*/ 	.short	0x0002
        /*001a*/ 	.short	0x0064
        /*001c*/ 	.short	0x0082
	.zero		2


//--------------------- .nv.info                  --------------------------
	.section	.nv.info,"",@"SHT_CUDA_INFO"
	.align	4


	//----- nvinfo : EIATTR_REGCOUNT
	.align		4
        /*0000*/ 	.byte	0x04, 0x2f
        /*0002*/ 	.short	(.L_1 - .L_0)
	.align		4
.L_0:
        /*0004*/ 	.word	index@(_Z10matrixMultIdEvPT_S1_S1_iii)
        /*0008*/ 	.word	0x00000020


	//----- nvinfo : EIATTR_FRAME_SIZE
	.align		4
.L_1:
        /*000c*/ 	.byte	0x04, 0x11
        /*000e*/ 	.short	(.L_3 - .L_2)
	.align		4
.L_2:
        /*0010*/ 	.word	index@(_Z10matrixMultIdEvPT_S1_S1_iii)
        /*0014*/ 	.word	0x00000000


	//----- nvinfo : EIATTR_MIN_STACK_SIZE
	.align		4
.L_3:
        /*0018*/ 	.byte	0x04, 0x12
        /*001a*/ 	.short	(.L_5 - .L_4)
	.align		4
.L_4:
        /*001c*/ 	.word	index@(_Z10matrixMultIdEvPT_S1_S1_iii)
        /*0020*/ 	.word	0x00000000
.L_5:


//--------------------- .nv.compat                --------------------------
	.section	.nv.compat,"",@"SHT_CUDA_COMPAT_INFO"
	.align	4
        /*0000*/ 	.byte	0x02, 0x09, 0x00, 0x00, 0x02, 0x02, 0x01, 0x00, 0x02, 0x05, 0x05, 0x00, 0x03, 0x07, 0x01, 0x01
        /*0010*/ 	.byte	0x02, 0x03, 0x00, 0x00, 0x02, 0x06, 0x01, 0x00, 0x04, 0x0b, 0x08, 0x00, 0x01, 0x00, 0x00, 0x00
        /*0020*/ 	.byte	0x00, 0x00, 0x00, 0x00


//--------------------- .nv.info._Z10matrixMultIdEvPT_S1_S1_iii --------------------------
	.section	.nv.info._Z10matrixMultIdEvPT_S1_S1_iii,"",@"SHT_CUDA_INFO"
	.sectionflags	@""
	.align	4


	//----- nvinfo : EIATTR_CUDA_API_VERSION
	.align		4
        /*0000*/ 	.byte	0x04, 0x37
        /*0002*/ 	.short	(.L_7 - .L_6)
.L_6:
        /*0004*/ 	.word	0x00000082


	//----- nvinfo : EIATTR_KPARAM_INFO
	.align		4
.L_7:
        /*0008*/ 	.byte	0x04, 0x17
        /*000a*/ 	.short	(.L_9 - .L_8)
.L_8:
        /*000c*/ 	.word	0x00000000
        /*0010*/ 	.short	0x0005
        /*0012*/ 	.short	0x0020
        /*0014*/ 	.byte	0x00, 0xf0, 0x11, 0x00


	//----- nvinfo : EIATTR_KPARAM_INFO
	.align		4
.L_9:
        /*0018*/ 	.byte	0x04, 0x17
        /*001a*/ 	.short	(.L_11 - .L_10)
.L_10:
        /*001c*/ 	.word	0x00000000
        /*0020*/ 	.short	0x0004
        /*0022*/ 	.short	0x001c
        /*0024*/ 	.byte	0x00, 0xf0, 0x11, 0x00


	//----- nvinfo : EIATTR_KPARAM_INFO
	.align		4
.L_11:
        /*0028*/ 	.byte	0x04, 0x17
        /*002a*/ 	.short	(.L_13 - .L_12)
.L_12:
        /*002c*/ 	.word	0x00000000
        /*0030*/ 	.short	0x0003
        /*0032*/ 	.short	0x0018
        /*0034*/ 	.byte	0x00, 0xf0, 0x11, 0x00


	//----- nvinfo : EIATTR_KPARAM_INFO
	.align		4
.L_13:
        /*0038*/ 	.byte	0x04, 0x17
        /*003a*/ 	.short	(.L_15 - .L_14)
.L_14:
        /*003c*/ 	.word	0x00000000
        /*0040*/ 	.short	0x0002
        /*0042*/ 	.short	0x0010
        /*0044*/ 	.byte	0x00, 0xf5, 0x21, 0x00


	//----- nvinfo : EIATTR_KPARAM_INFO
	.align		4
.L_15:
        /*0048*/ 	.byte	0x04, 0x17
        /*004a*/ 	.short	(.L_17 - .L_16)
.L_16:
        /*004c*/ 	.word	0x00000000
        /*0050*/ 	.short	0x0001
        /*0052*/ 	.short	0x0008
        /*0054*/ 	.byte	0x00, 0xf5, 0x21, 0x00


	//----- nvinfo : EIATTR_KPARAM_INFO
	.align		4
.L_17:
        /*0058*/ 	.byte	0x04, 0x17
        /*005a*/ 	.short	(.L_19 - .L_18)
.L_18:
        /*005c*/ 	.word	0x00000000
        /*0060*/ 	.short	0x0000
        /*0062*/ 	.short	0x0000
        /*0064*/ 	.byte	0x00, 0xf5, 0x21, 0x00


	//----- nvinfo : EIATTR_SPARSE_MMA_MASK
	.align		4
.L_19:
        /*0068*/ 	.byte	0x03, 0x50
        /*006a*/ 	.short	0x0000


	//----- nvinfo : EIATTR_MAXREG_COUNT
	.align		4
        /*006c*/ 	.byte	0x03, 0x1b
        /*006e*/ 	.short	0x00ff


	//----- nvinfo : EIATTR_MERCURY_ISA_VERSION
	.align		4
        /*0070*/ 	.byte	0x03, 0x5f
        /*0072*/ 	.short	0x0101


	//----- nvinfo : EIATTR_VRC_CTA_INIT_COUNT
	.align		4
        /*0074*/ 	.byte	0x02, 0x4a
	.zero		1
	.zero		1


	//----- nvinfo : EIATTR_EXIT_INSTR_OFFSETS
	.align		4
        /*0078*/ 	.byte	0x04, 0x1c
        /*007a*/ 	.short	(.L_21 - .L_20)


	//   ....[0]....
.L_20:
        /*007c*/ 	.word	0x00000220


	//   ....[1]....
        /*0080*/ 	.word	0x00000b50


	//   ....[2]....
        /*0084*/ 	.word	0x00000b90


	//----- nvinfo : EIATTR_CBANK_PARAM_SIZE
	.align		4
.L_21:
        /*0088*/ 	.byte	0x03, 0x19
        /*008a*/ 	.short	0x0024


	//----- nvinfo : EIATTR_PARAM_CBANK
	.align		4
        /*008c*/ 	.byte	0x04, 0x0a
        /*008e*/ 	.short	(.L_23 - .L_22)
	.align		4
.L_22:
        /*0090*/ 	.word	index@(.nv.constant0._Z10matrixMultIdEvPT_S1_S1_iii)
        /*0094*/ 	.short	0x0380
        /*0096*/ 	.short	0x0024


	//----- nvinfo : EIATTR_SW_WAR
	.align		4
.L_23:
        /*0098*/ 	.byte	0x04, 0x36
        /*009a*/ 	.short	(.L_25 - .L_24)
.L_24:
        /*009c*/ 	.word	0x00000008
.L_25:


//--------------------- .nv.callgraph             --------------------------
	.section	.nv.callgraph,"",@"SHT_CUDA_CALLGRAPH"
	.align	4
	.sectionentsize	8
	.align		4
        /*0000*/ 	.word	0x00000000
	.align		4
        /*0004*/ 	.word	0xffffffff
	.align		4
        /*0008*/ 	.word	0x00000000
	.align		4
        /*000c*/ 	.word	0xfffffffe
	.align		4
        /*0010*/ 	.word	0x00000000
	.align		4
        /*0014*/ 	.word	0xfffffffd
	.align		4
        /*0018*/ 	.word	0x00000000
	.align		4
        /*001c*/ 	.word	0xfffffffc


//--------------------- .text._Z10matrixMultIdEvPT_S1_S1_iii --------------------------
	.section	.text._Z10matrixMultIdEvPT_S1_S1_iii,"ax",@progbits
	.align	128
        .global         _Z10matrixMultIdEvPT_S1_S1_iii
        .type           _Z10matrixMultIdEvPT_S1_S1_iii,@function
        .size           _Z10matrixMultIdEvPT_S1_S1_iii,(.L_x_5 - _Z10matrixMultIdEvPT_S1_S1_iii)
        .other          _Z10matrixMultIdEvPT_S1_S1_iii,@"STO_CUDA_ENTRY STV_DEFAULT"
_Z10matrixMultIdEvPT_S1_S1_iii:
.text._Z10matrixMultIdEvPT_S1_S1_iii:
[----:B------:R-:W-:Y:S01]  /*0000*/  LDC R1, c[0x0][0x37c] ;  /* 0x0000df00ff017b82 */ /* 0x000fe20000000800 */
[----:B------:R-:W0:Y:S01]  /*0010*/  LDCU UR14, c[0x0][0x39c] ;  /* 0x00007380ff0e77ac */ /* 0x000e220008000800 */
[----:B------:R-:W1:Y:S01]  /*0020*/  S2R R23, SR_CTAID.X ;  /* 0x0000000000177919 */ /* 0x000e620000002500 */
[----:B------:R-:W1:Y:S01]  /*0030*/  LDCU UR4, c[0x0][0x360] ;  /* 0x00006c00ff0477ac */ /* 0x000e620008000800 */
[----:B------:R-:W1:Y:S01]  /*0040*/  S2R R4, SR_TID.X ;  /* 0x0000000000047919 */ /* 0x000e620000002100 */
[----:B------:R-:W2:Y:S01]  /*0050*/  LDCU UR15, c[0x0][0x398] ;  /* 0x00007300ff0f77ac */ /* 0x000ea20008000800 */
[----:B0-----:R-:W-:-:S04]  /*0060*/  IABS R5, UR14 ;  /* 0x0000000e00057c13 */ /* 0x001fc80008000000 */
[----:B------:R-:W0:Y:S08]  /*0070*/  I2F.RP R0, R5 ;  /* 0x0000000500007306 */ /* 0x000e300000209400 */
[----:B0-----:R-:W0:Y:S01]  /*0080*/  MUFU.RCP R0, R0 ;  /* 0x0000000000007308 */ /* 0x001e220000001000 */
[----:B-1----:R-:W-:-:S05]  /*0090*/  IMAD R23, R23, UR4, R4 ;  /* 0x0000000417177c24 */ /* 0x002fca000f8e0204 */
[----:B------:R-:W-:Y:S02]  /*00a0*/  IABS R4, R23 ;  /* 0x0000001700047213 */ /* 0x000fe40000000000 */
[----:B0-----:R-:W-:-:S04]  /*00b0*/  IADD3 R2, PT, PT, R0, 0xffffffe, RZ ;  /* 0x0ffffffe00027810 */ /* 0x001fc80007ffe0ff */
[----:B------:R0:W1:Y:S02]  /*00c0*/  F2I.FTZ.U32.TRUNC.NTZ R3, R2 ;  /* 0x0000000200037305 */ /* 0x000064000021f000 */
[----:B0-----:R-:W-:Y:S01]  /*00d0*/  IMAD.MOV.U32 R2, RZ, RZ, RZ ;  /* 0x000000ffff027224 */ /* 0x001fe200078e00ff */
[----:B-1----:R-:W-:-:S05]  /*00e0*/  IADD3 R6, PT, PT, RZ, -R3, RZ ;  /* 0x80000003ff067210 */ /* 0x002fca0007ffe0ff */
[----:B------:R-:W-:-:S04]  /*00f0*/  IMAD R7, R6, R5, RZ ;  /* 0x0000000506077224 */ /* 0x000fc800078e02ff */
[----:B------:R-:W-:-:S06]  /*0100*/  IMAD.HI.U32 R3, R3, R7, R2 ;  /* 0x0000000703037227 */ /* 0x000fcc00078e0002 */
[----:B------:R-:W-:-:S05]  /*0110*/  IMAD.HI.U32 R0, R3, R4, RZ ;  /* 0x0000000403007227 */ /* 0x000fca00078e00ff */
[----:B------:R-:W-:-:S05]  /*0120*/  IADD3 R2, PT, PT, -R0, RZ, RZ ;  /* 0x000000ff00027210 */ /* 0x000fca0007ffe1ff */
[----:B------:R-:W-:-:S05]  /*0130*/  IMAD R2, R5, R2, R4 ;  /* 0x0000000205027224 */ /* 0x000fca00078e0204 */
[----:B------:R-:W-:-:S13]  /*0140*/  ISETP.GT.U32.AND P2, PT, R5, R2, PT ;  /* 0x000000020500720c */ /* 0x000fda0003f44070 */
[-C--:B------:R-:W-:Y:S01]  /*0150*/  @!P2 IADD3 R2, PT, PT, R2, -R5.reuse, RZ ;  /* 0x800000050202a210 */ /* 0x080fe20007ffe0ff */
[----:B------:R-:W-:Y:S01]  /*0160*/  @!P2 VIADD R0, R0, 0x1 ;  /* 0x000000010000a836 */ /* 0x000fe20000000000 */
[----:B------:R-:W-:Y:S02]  /*0170*/  ISETP.NE.AND P2, PT, RZ, UR14, PT ;  /* 0x0000000eff007c0c */ /* 0x000fe4000bf45270 */
[----:B------:R-:W-:Y:S02]  /*0180*/  ISETP.GE.U32.AND P0, PT, R2, R5, PT ;  /* 0x000000050200720c */ /* 0x000fe40003f06070 */
[----:B------:R-:W-:-:S04]  /*0190*/  LOP3.LUT R2, R23, UR14, RZ, 0x3c, !PT ;  /* 0x0000000e17027c12 */ /* 0x000fc8000f8e3cff */
[----:B------:R-:W-:-:S07]  /*01a0*/  ISETP.GE.AND P1, PT, R2, RZ, PT ;  /* 0x000000ff0200720c */ /* 0x000fce0003f26270 */
[----:B------:R-:W-:-:S06]  /*01b0*/  @P0 IADD3 R0, PT, PT, R0, 0x1, RZ ;  /* 0x0000000100000810 */ /* 0x000fcc0007ffe0ff */
[----:B------:R-:W-:Y:S02]  /*01c0*/  @!P1 IADD3 R0, PT, PT, -R0, RZ, RZ ;  /* 0x000000ff00009210 */ /* 0x000fe40007ffe1ff */
[----:B------:R-:W-:-:S04]  /*01d0*/  @!P2 LOP3.LUT R0, RZ, UR14, RZ, 0x33, !PT ;  /* 0x0000000eff00ac12 */ /* 0x000fc8000f8e33ff */
[----:B--2---:R-:W-:Y:S01]  /*01e0*/  ISETP.GE.AND P0, PT, R0, UR15, PT ;  /* 0x0000000f00007c0c */ /* 0x004fe2000bf06270 */
[----:B------:R-:W-:-:S03]  /*01f0*/  IMAD.MOV R2, RZ, RZ, -R0 ;  /* 0x000000ffff027224 */ /* 0x000fc600078e0a00 */
[----:B------:R-:W-:Y:S01]  /*0200*/  ISETP.GT.OR P0, PT, RZ, UR14, P0 ;  /* 0x0000000eff007c0c */ /* 0x000fe20008704670 */
[----:B------:R-:W-:-:S12]  /*0210*/  IMAD R23, R2, UR14, R23 ;  /* 0x0000000e02177c24 */ /* 0x000fd8000f8e0217 */
[----:B------:R-:W-:Y:S05]  /*0220*/  @P0 EXIT ;  /* 0x000000000000094d */ /* 0x000fea0003800000 */
[----:B------:R-:W0:Y:S01]  /*0230*/  LDCU UR5, c[0x0][0x3a0] ;  /* 0x00007400ff0577ac */ /* 0x000e220008000800 */
[----:B------:R-:W-:Y:S01]  /*0240*/  CS2R R8, SRZ ;  /* 0x0000000000087805 */ /* 0x000fe2000001ff00 */
[----:B------:R-:W1:Y:S01]  /*0250*/  LDCU.64 UR12, c[0x0][0x358] ;  /* 0x00006b00ff0c77ac */ /* 0x000e620008000a00 */
[----:B0-----:R-:W-:-:S09]  /*0260*/  UISETP.GE.AND UP0, UPT, UR5, 0x1, UPT ;  /* 0x000000010500788c */ /* 0x001fd2000bf06270 */
[----:B-1----:R-:W-:Y:S05]  /*0270*/  BRA.U !UP0, `(.L_x_0) ;  /* 0x0000000908287547 */ /* 0x002fea000b800000 */
[----:B------:R-:W-:Y:S02]  /*0280*/  UISETP.GE.U32.AND UP0, UPT, UR5, 0x8, UPT ;  /* 0x000000080500788c */ /* 0x000fe4000bf06070 */
[----:B------:R-:W-:Y:S01]  /*0290*/  IMAD R24, R0, UR5, RZ ;  /* 0x0000000500187c24 */ /* 0x000fe2000f8e02ff */
[----:B------:R-:W-:Y:S01]  /*02a0*/  CS2R R8, SRZ ;  /* 0x0000000000087805 */ /* 0x000fe2000001ff00 */
[----:B------:R-:W-:-:S05]  /*02b0*/  UMOV UR4, URZ ;  /* 0x000000ff00047c82 */ /* 0x000fca0008000000 */
[----:B------:R-:W-:Y:S05]  /*02c0*/  BRA.U !UP0, `(.L_x_1) ;  /* 0x0000000108f87547 */ /* 0x000fea000b800000 */
[----:B------:R-:W0:Y:S01]  /*02d0*/  LDCU.64 UR16, c[0x0][0x388] ;  /* 0x00007100ff1077ac */ /* 0x000e220008000a00 */
[----:B------:R-:W-:Y:S02]  /*02e0*/  MOV R25, R24 ;  /* 0x0000001800197202 */ /* 0x000fe40000000f00 */
[----:B------:R-:W-:Y:S02]  /*02f0*/  CS2R R8, SRZ ;  /* 0x0000000000087805 */ /* 0x000fe4000001ff00 */
[----:B------:R-:W-:Y:S01]  /*0300*/  MOV R22, R23 ;  /* 0x0000001700167202 */ /* 0x000fe20000000f00 */
[----:B------:R-:W-:-:S04]  /*0310*/  ULOP3.LUT UR4, UR5, 0x7ffffff8, URZ, 0xc0, !UPT ;  /* 0x7ffffff805047892 */ /* 0x000fc8000f8ec0ff */
[----:B------:R-:W-:Y:S02]  /*0320*/  UIADD3 UR4, UPT, UPT, -UR4, URZ, URZ ;  /* 0x000000ff04047290 */ /* 0x000fe4000fffe1ff */
[----:B0-----:R-:W-:Y:S02]  /*0330*/  UIMAD.WIDE.U32 UR6, UR14, 0x18, UR16 ;  /* 0x000000180e0678a5 */ /* 0x001fe4000f8e0010 */
[----:B------:R-:W-:Y:S02]  /*0340*/  UIMAD.WIDE.U32 UR8, UR14, 0x20, UR16 ;  /* 0x000000200e0878a5 */ /* 0x000fe4000f8e0010 */
[----:B------:R-:W-:-:S12]  /*0350*/  UIMAD.WIDE.U32 UR10, UR14, 0x30, UR16 ;  /* 0x000000300e0a78a5 */ /* 0x000fd8000f8e0010 */
.L_x_2:
[----:B------:R-:W0:Y:S01]  /*0360*/  LDC.64 R6, c[0x0][0x380] ;  /* 0x0000e000ff067b82 */ /* 0x000e220000000a00 */
[----:B------:R-:W-:-:S04]  /*0370*/  IMAD.MOV.U32 R5, RZ, RZ, 0x8 ;  /* 0x00000008ff057424 */ /* 0x000fc800078e00ff */
[----:B------:R-:W-:-:S05]  /*0380*/  IMAD.WIDE R4, R22, R5, UR16 ;  /* 0x0000001016047e25 */ /* 0x000fca000f8e0205 */
[----:B------:R-:W2:Y:S01]  /*0390*/  LDG.E.64 R2, desc[UR12][R4.64] ;  /* 0x0000000c04027981 */ /* 0x000ea2000c1e1b00 */
[----:B0-----:R-:W-:-:S05]  /*03a0*/  IMAD.WIDE R6, R25, 0x8, R6 ;  /* 0x0000000819067825 */ /* 0x001fca00078e0206 */
[----:B------:R-:W2:Y:S01]  /*03b0*/  LDG.E.64 R18, desc[UR12][R6.64] ;  /* 0x0000000c06127981 */ /* 0x000ea2000c1e1b00 */
[----:B------:R-:W-:-:S03]  /*03c0*/  UIMAD.WIDE.U32 UR18, UR14, 0x8, UR16 ;  /* 0x000000080e1278a5 */ /* 0x000fc6000f8e0010 */
[----:B------:R-:W3:Y:S03]  /*03d0*/  LDG.E.64 R12, desc[UR12][R6.64+0x8] ;  /* 0x0000080c060c7981 */ /* 0x000ee6000c1e1b00 */
[----:B------:R-:W-:Y:S01]  /*03e0*/  MOV R10, UR18 ;  /* 0x00000012000a7c02 */ /* 0x000fe20008000f00 */
[----:B------:R-:W-:Y:S01]  /*03f0*/  HFMA2 R21, -RZ, RZ, 0, 4.76837158203125e-07 ;  /* 0x00000008ff157431 */ /* 0x000fe200000001ff */
[----:B------:R-:W-:Y:S01]  /*0400*/  MOV R11, UR19 ;  /* 0x00000013000b7c02 */ /* 0x000fe20008000f00 */
[----:B------:R-:W-:Y:S01]  /*0410*/  UIMAD.WIDE.U32 UR18, UR14, 0x10, UR16 ;  /* 0x000000100e1278a5 */ /* 0x000fe2000f8e0010 */
[----:B------:R-:W4:Y:S01]  /*0420*/  LDG.E.64 R14, desc[UR12][R6.64+0x10] ;  /* 0x0000100c060e7981 */ /* 0x000f22000c1e1b00 */
[----:B------:R-:W-:-:S04]  /*0430*/  IMAD.WIDE R10, R22, 0x8, R10 ;  /* 0x00000008160a7825 */ /* 0x000fc800078e020a */
[----:B------:R-:W-:Y:S01]  /*0440*/  MOV R17, UR19 ;  /* 0x0000001300117c02 */ /* 0x000fe20008000f00 */
[----:B------:R-:W-:Y:S01]  /*0450*/  IMAD.U32 R16, RZ, RZ, UR18 ;  /* 0x00000012ff107e24 */ /* 0x000fe2000f8e00ff */
[----:B------:R-:W3:Y:S03]  /*0460*/  LDG.E.64 R10, desc[UR12][R10.64] ;  /* 0x0000000c0a0a7981 */ /* 0x000ee6000c1e1b00 */
[----:B------:R-:W-:-:S06]  /*0470*/  IMAD.WIDE R16, R22, 0x8, R16 ;  /* 0x0000000816107825 */ /* 0x000fcc00078e0210 */
[----:B------:R-:W4:Y:S01]  /*0480*/  LDG.E.64 R16, desc[UR12][R16.64] ;  /* 0x0000000c10107981 */ /* 0x000f22000c1e1b00 */
[----:B------:R-:W-:Y:S01]  /*0490*/  IMAD.WIDE R20, R22, R21, UR6 ;  /* 0x0000000616147e25 */ /* 0x000fe2000f8e0215 */
[----:B--2---:R-:W-:-:S04]  /*04a0*/  DFMA R18, R18, R2, R8 ;  /* 0x000000021212722b */ /* 0x004fc80000000008 */
[----:B------:R0:W2:Y:S04]  /*04b0*/  LDG.E.64 R2, desc[UR12][R20.64] ;  /* 0x0000000c14027981 */ /* 0x0000a8000c1e1b00 */
[----:B------:R-:W2:Y:S01]  /*04c0*/  LDG.E.64 R8, desc[UR12][R6.64+0x18] ;  /* 0x0000180c06087981 */ /* 0x000ea2000c1e1b00 */
[----:B------:R-:W-:Y:S01]  /*04d0*/  IMAD.MOV.U32 R27, RZ, RZ, 0x8 ;  /* 0x00000008ff1b7424 */ /* 0x000fe200078e00ff */
[----:B---3--:R-:W-:-:S03]  /*04e0*/  DFMA R18, R12, R10, R18 ;  /* 0x0000000a0c12722b */ /* 0x008fc60000000012 */
[C---:B------:R-:W-:Y:S01]  /*04f0*/  IMAD.WIDE R10, R22.reuse, R27, UR8 ;  /* 0x00000008160a7e25 */ /* 0x040fe2000f8e021b */
[----:B------:R-:W-:Y:S01]  /*0500*/  MOV R27, UR14 ;  /* 0x0000000e001b7c02 */ /* 0x000fe20008000f00 */
[----:B------:R-:W3:Y:S04]  /*0510*/  LDG.E.64 R12, desc[UR12][R6.64+0x20] ;  /* 0x0000200c060c7981 */ /* 0x000ee8000c1e1b00 */
[----:B------:R-:W3:Y:S01]  /*0520*/  LDG.E.64 R10, desc[UR12][R10.64] ;  /* 0x0000000c0a0a7981 */ /* 0x000ee2000c1e1b00 */
[----:B----4-:R-:W-:Y:S01]  /*0530*/  DFMA R14, R14, R16, R18 ;  /* 0x000000100e0e722b */ /* 0x010fe20000000012 */
[----:B------:R-:W-:Y:S01]  /*0540*/  IMAD.WIDE.U32 R18, R27, 0x28, R4 ;  /* 0x000000281b127825 */ /* 0x000fe200078e0004 */
[----:B------:R-:W-:Y:S01]  /*0550*/  MOV R27, 0x8 ;  /* 0x00000008001b7802 */ /* 0x000fe20000000f00 */
[----:B------:R-:W4:Y:S04]  /*0560*/  LDG.E.64 R16, desc[UR12][R6.64+0x28] ;  /* 0x0000280c06107981 */ /* 0x000f28000c1e1b00 */
[----:B------:R-:W4:Y:S01]  /*0570*/  LDG.E.64 R18, desc[UR12][R18.64] ;  /* 0x0000000c12127981 */ /* 0x000f22000c1e1b00 */
[----:B0-----:R-:W-:-:S06]  /*0580*/  IMAD.WIDE R20, R22, R27, UR10 ;  /* 0x0000000a16147e25 */ /* 0x001fcc000f8e021b */
[----:B------:R-:W5:Y:S01]  /*0590*/  LDG.E.64 R20, desc[UR12][R20.64] ;  /* 0x0000000c14147981 */ /* 0x000f62000c1e1b00 */
[----:B--2---:R-:W-:Y:S01]  /*05a0*/  DFMA R2, R8, R2, R14 ;  /* 0x000000020802722b */ /* 0x004fe2000000000e */
[----:B------:R-:W-:Y:S02]  /*05b0*/  IMAD.U32 R15, RZ, RZ, UR14 ;  /* 0x0000000eff0f7e24 */ /* 0x000fe4000f8e00ff */
[----:B------:R-:W5:Y:S02]  /*05c0*/  LDG.E.64 R8, desc[UR12][R6.64+0x30] ;  /* 0x0000300c06087981 */ /* 0x000f64000c1e1b00 */
[----:B------:R-:W-:Y:S02]  /*05d0*/  IMAD.WIDE.U32 R4, R15, 0x38, R4 ;  /* 0x000000380f047825 */ /* 0x000fe400078e0004 */
[----:B------:R-:W2:Y:S04]  /*05e0*/  LDG.E.64 R14, desc[UR12][R6.64+0x38] ;  /* 0x0000380c060e7981 */ /* 0x000ea8000c1e1b00 */
[----:B------:R-:W2:Y:S01]  /*05f0*/  LDG.E.64 R4, desc[UR12][R4.64] ;  /* 0x0000000c04047981 */ /* 0x000ea2000c1e1b00 */
[----:B---3--:R-:W-:Y:S01]  /*0600*/  DFMA R2, R12, R10, R2 ;  /* 0x0000000a0c02722b */ /* 0x008fe20000000002 */
[----:B------:R-:W-:-:S07]  /*0610*/  UIADD3 UR4, UPT, UPT, UR4, 0x8, URZ ;  /* 0x0000000804047890 */ /* 0x000fce000fffe0ff */
[----:B----4-:R-:W-:Y:S01]  /*0620*/  DFMA R2, R16, R18, R2 ;  /* 0x000000121002722b */ /* 0x010fe20000000002 */
[----:B------:R-:W-:Y:S01]  /*0630*/  UISETP.NE.AND UP0, UPT, UR4, URZ, UPT ;  /* 0x000000ff0400728c */ /* 0x000fe2000bf05270 */
[----:B------:R-:W-:-:S06]  /*0640*/  VIADD R25, R25, 0x8 ;  /* 0x0000000819197836 */ /* 0x000fcc0000000000 */
[----:B-----5:R-:W-:Y:S01]  /*0650*/  DFMA R8, R8, R20, R2 ;  /* 0x000000140808722b */ /* 0x020fe20000000002 */
[----:B------:R-:W-:-:S04]  /*0660*/  MOV R3, UR14 ;  /* 0x0000000e00037c02 */ /* 0x000fc80008000f00 */
[----:B------:R-:W-:-:S03]  /*0670*/  LEA R22, R3, R22, 0x3 ;  /* 0x0000001603167211 */ /* 0x000fc600078e18ff */
[----:B--2---:R-:W-:Y:S01]  /*0680*/  DFMA R8, R14, R4, R8 ;  /* 0x000000040e08722b */ /* 0x004fe20000000008 */
[----:B------:R-:W-:Y:S10]  /*0690*/  BRA.U UP0, `(.L_x_2) ;  /* 0xfffffffd00307547 */ /* 0x000ff4000b83ffff */
[----:B------:R-:W-:-:S12]  /*06a0*/  ULOP3.LUT UR4, UR5, 0x7ffffff8, URZ, 0xc0, !UPT ;  /* 0x7ffffff805047892 */ /* 0x000fd8000f8ec0ff */
.L_x_1:
[----:B------:R-:W-:-:S04]  /*06b0*/  ULOP3.LUT UR7, UR5, 0x7, URZ, 0xc0, !UPT ;  /* 0x0000000705077892 */ /* 0x000fc8000f8ec0ff */
[----:B------:R-:W-:-:S09]  /*06c0*/  UISETP.NE.AND UP0, UPT, UR7, URZ, UPT ;  /* 0x000000ff0700728c */ /* 0x000fd2000bf05270 */
[----:B------:R-:W-:Y:S05]  /*06d0*/  BRA.U !UP0, `(.L_x_0) ;  /* 0x0000000508107547 */ /* 0x000fea000b800000 */
[----:B------:R-:W-:Y:S02]  /*06e0*/  UISETP.GE.U32.AND UP0, UPT, UR7, 0x4, UPT ;  /* 0x000000040700788c */ /* 0x000fe4000bf06070 */
[----:B------:R-:W-:-:S04]  /*06f0*/  ULOP3.LUT UR6, UR5, 0x3, URZ, 0xc0, !UPT ;  /* 0x0000000305067892 */ /* 0x000fc8000f8ec0ff */
[----:B------:R-:W-:-:S03]  /*0700*/  UISETP.NE.AND UP1, UPT, UR6, URZ, UPT ;  /* 0x000000ff0600728c */ /* 0x000fc6000bf25270 */
[----:B------:R-:W-:Y:S08]  /*0710*/  BRA.U !UP0, `(.L_x_3) ;  /* 0x0000000108687547 */ /* 0x000ff0000b800000 */
[----:B------:R-:W0:Y:S01]  /*0720*/  LDC.64 R20, c[0x0][0x380] ;  /* 0x0000e000ff147b82 */ /* 0x000e220000000a00 */
[----:B------:R-:W-:Y:S01]  /*0730*/  MOV R2, UR4 ;  /* 0x0000000400027c02 */ /* 0x000fe20008000f00 */
[----:B------:R-:W-:Y:S01]  /*0740*/  IMAD.U32 R27, RZ, RZ, UR14 ;  /* 0x0000000eff1b7e24 */ /* 0x000fe2000f8e00ff */
[----:B------:R-:W-:-:S03]  /*0750*/  IADD3 R3, PT, PT, R24, UR4, RZ ;  /* 0x0000000418037c10 */ /* 0x000fc6000fffe0ff */
[----:B------:R-:W-:Y:S02]  /*0760*/  IMAD R5, R2, UR14, R23 ;  /* 0x0000000e02057c24 */ /* 0x000fe4000f8e0217 */
[----:B------:R-:W1:Y:S01]  /*0770*/  LDC.64 R18, c[0x0][0x388] ;  /* 0x0000e200ff127b82 */ /* 0x000e620000000a00 */
[----:B------:R-:W-:Y:S01]  /*0780*/  MOV R29, UR14 ;  /* 0x0000000e001d7c02 */ /* 0x000fe20008000f00 */
[----:B0-----:R-:W-:-:S05]  /*0790*/  IMAD.WIDE R20, R3, 0x8, R20 ;  /* 0x0000000803147825 */ /* 0x001fca00078e0214 */
[----:B------:R-:W2:Y:S01]  /*07a0*/  LDG.E.64 R6, desc[UR12][R20.64+0x8] ;  /* 0x0000080c14067981 */ /* 0x000ea2000c1e1b00 */
[----:B-1----:R-:W-:Y:S01]  /*07b0*/  IMAD.WIDE R18, R5, 0x8, R18 ;  /* 0x0000000805127825 */ /* 0x002fe200078e0212 */
[----:B------:R-:W-:Y:S02]  /*07c0*/  MOV R17, UR14 ;  /* 0x0000000e00117c02 */ /* 0x000fe40008000f00 */
[----:B------:R-:W3:Y:S04]  /*07d0*/  LDG.E.64 R4, desc[UR12][R20.64] ;  /* 0x0000000c14047981 */ /* 0x000ee8000c1e1b00 */
[----:B------:R0:W3:Y:S01]  /*07e0*/  LDG.E.64 R2, desc[UR12][R18.64] ;  /* 0x0000000c12027981 */ /* 0x0000e2000c1e1b00 */
[----:B------:R-:W-:-:S03]  /*07f0*/  IMAD.WIDE.U32 R26, R27, 0x8, R18 ;  /* 0x000000081b1a7825 */ /* 0x000fc600078e0012 */
[----:B------:R-:W4:Y:S04]  /*0800*/  LDG.E.64 R12, desc[UR12][R20.64+0x10] ;  /* 0x0000100c140c7981 */ /* 0x000f28000c1e1b00 */
[----:B------:R-:W2:Y:S01]  /*0810*/  LDG.E.64 R10, desc[UR12][R26.64] ;  /* 0x0000000c1a0a7981 */ /* 0x000ea2000c1e1b00 */
[----:B------:R-:W-:-:S05]  /*0820*/  IMAD.WIDE.U32 R28, R29, 0x8, R26 ;  /* 0x000000081d1c7825 */ /* 0x000fca00078e001a */
[----:B------:R-:W4:Y:S01]  /*0830*/  LDG.E.64 R14, desc[UR12][R28.64] ;  /* 0x0000000c1c0e7981 */ /* 0x000f22000c1e1b00 */
[----:B0-----:R-:W-:-:S03]  /*0840*/  IMAD.WIDE.U32 R18, R17, 0x8, R28 ;  /* 0x0000000811127825 */ /* 0x001fc600078e001c */
[----:B------:R-:W5:Y:S04]  /*0850*/  LDG.E.64 R16, desc[UR12][R20.64+0x18] ;  /* 0x0000180c14107981 */ /* 0x000f68000c1e1b00 */
[----:B------:R-:W5:Y:S01]  /*0860*/  LDG.E.64 R18, desc[UR12][R18.64] ;  /* 0x0000000c12127981 */ /* 0x000f62000c1e1b00 */
[----:B------:R-:W-:Y:S01]  /*0870*/  UIADD3 UR4, UPT, UPT, UR4, 0x4, URZ ;  /* 0x0000000404047890 */ /* 0x000fe2000fffe0ff */
[----:B---3--:R-:W-:-:S08]  /*0880*/  DFMA R2, R4, R2, R8 ;  /* 0x000000020402722b */ /* 0x008fd00000000008 */
[----:B--2---:R-:W-:-:S08]  /*0890*/  DFMA R2, R6, R10, R2 ;  /* 0x0000000a0602722b */ /* 0x004fd00000000002 */
[----:B----4-:R-:W-:-:S08]  /*08a0*/  DFMA R2, R12, R14, R2 ;  /* 0x0000000e0c02722b */ /* 0x010fd00000000002 */
[----:B-----5:R-:W-:-:S11]  /*08b0*/  DFMA R8, R16, R18, R2 ;  /* 0x000000121008722b */ /* 0x020fd60000000002 */
.L_x_3:
[----:B------:R-:W-:Y:S05]  /*08c0*/  BRA.U !UP1, `(.L_x_0) ;  /* 0x0000000109947547 */ /* 0x000fea000b800000 */
[----:B------:R-:W-:Y:S01]  /*08d0*/  UISETP.NE.AND UP0, UPT, UR6, 0x1, UPT ;  /* 0x000000010600788c */ /* 0x000fe2000bf05270 */
[----:B------:R-:W-:Y:S01]  /*08e0*/  IMAD.U32 R2, RZ, RZ, UR4 ;  /* 0x00000004ff027e24 */ /* 0x000fe2000f8e00ff */
[----:B------:R-:W-:Y:S01]  /*08f0*/  ULOP3.LUT UR5, UR5, 0x1, URZ, 0xc0, !UPT ;  /* 0x0000000105057892 */ /* 0x000fe2000f8ec0ff */
[----:B------:R-:W-:-:S03]  /*0900*/  IMAD.U32 R11, RZ, RZ, UR14 ;  /* 0x0000000eff0b7e24 */ /* 0x000fc6000f8e00ff */
[----:B------:R-:W-:Y:S01]  /*0910*/  UISETP.NE.U32.AND UP1, UPT, UR5, 0x1, UPT ;  /* 0x000000010500788c */ /* 0x000fe2000bf25070 */
[----:B------:R-:W-:-:S04]  /*0920*/  PLOP3.LUT P0, PT, PT, PT, UP0, 0x80, 0x8 ;  /* 0x000000000008781c */ /* 0x000fc80003f0f008 */
[----:B------:R-:W0:Y:S01]  /*0930*/  @UP0 LDCU.128 UR8, c[0x0][0x380] ;  /* 0x00007000ff0807ac */ /* 0x000e220008000c00 */
[----:B------:R-:W-:-:S05]  /*0940*/  PLOP3.LUT P1, PT, PT, PT, UP1, 0x80, 0x8 ;  /* 0x000000000008781c */ /* 0x000fca0003f2f018 */
[----:B------:R-:W1:Y:S03]  /*0950*/  @!UP1 LDCU.128 UR16, c[0x0][0x380] ;  /* 0x00007000ff1097ac */ /* 0x000e660008000c00 */
[----:B------:R-:W-:Y:S01]  /*0960*/  @P0 IADD3 R3, PT, PT, R24, UR4, RZ ;  /* 0x0000000418030c10 */ /* 0x000fe2000fffe0ff */
[----:B------:R-:W-:Y:S01]  /*0970*/  @P0 IMAD R5, R2, UR14, R23 ;  /* 0x0000000e02050c24 */ /* 0x000fe2000f8e0217 */
[----:B------:R-:W-:Y:S01]  /*0980*/  @UP0 UIADD3 UR4, UPT, UPT, UR4, 0x2, URZ ;  /* 0x0000000204040890 */ /* 0x000fe2000fffe0ff */
[----:B0-----:R-:W-:Y:S01]  /*0990*/  MOV R14, UR8 ;  /* 0x00000008000e7c02 */ /* 0x001fe20008000f00 */
[----:B------:R-:W-:Y:S01]  /*09a0*/  IMAD.U32 R15, RZ, RZ, UR9 ;  /* 0x00000009ff0f7e24 */ /* 0x000fe2000f8e00ff */
[----:B------:R-:W-:Y:S02]  /*09b0*/  MOV R18, UR10 ;  /* 0x0000000a00127c02 */ /* 0x000fe40008000f00 */
[----:B------:R-:W-:Y:S01]  /*09c0*/  MOV R19, UR11 ;  /* 0x0000000b00137c02 */ /* 0x000fe20008000f00 */
[----:B------:R-:W-:-:S04]  /*09d0*/  @P0 IMAD.WIDE R14, R3, 0x8, R14 ;  /* 0x00000008030e0825 */ /* 0x000fc800078e020e */
[----:B------:R-:W-:Y:S01]  /*09e0*/  @P0 IMAD.WIDE R18, R5, 0x8, R18 ;  /* 0x0000000805120825 */ /* 0x000fe200078e0212 */
[----:B------:R-:W2:Y:S01]  /*09f0*/  @P0 LDG.E.64 R2, desc[UR12][R14.64] ;  /* 0x0000000c0e020981 */ /* 0x000ea2000c1e1b00 */
[----:B------:R-:W-:-:S03]  /*0a00*/  MOV R20, UR4 ;  /* 0x0000000400147c02 */ /* 0x000fc60008000f00 */
[----:B------:R-:W2:Y:S01]  /*0a10*/  @P0 LDG.E.64 R4, desc[UR12][R18.64] ;  /* 0x0000000c12040981 */ /* 0x000ea2000c1e1b00 */
[----:B------:R-:W-:Y:S01]  /*0a20*/  @P0 IMAD.WIDE.U32 R10, R11, 0x8, R18 ;  /* 0x000000080b0a0825 */ /* 0x000fe200078e0012 */
[----:B-1----:R-:W-:Y:S02]  /*0a30*/  MOV R16, UR16 ;  /* 0x0000001000107c02 */ /* 0x002fe40008000f00 */
[----:B------:R-:W-:Y:S01]  /*0a40*/  MOV R12, UR18 ;  /* 0x00000012000c7c02 */ /* 0x000fe20008000f00 */
[----:B------:R-:W-:Y:S01]  /*0a50*/  IMAD.U32 R17, RZ, RZ, UR17 ;  /* 0x00000011ff117e24 */ /* 0x000fe2000f8e00ff */
[----:B------:R-:W-:Y:S01]  /*0a60*/  MOV R13, UR19 ;  /* 0x00000013000d7c02 */ /* 0x000fe20008000f00 */
[----:B------:R-:W-:Y:S01]  /*0a70*/  @!P1 IMAD R25, R20, UR14, R23 ;  /* 0x0000000e14199c24 */ /* 0x000fe2000f8e0217 */
[----:B------:R-:W-:Y:S01]  /*0a80*/  @!P1 IADD3 R21, PT, PT, R24, UR4, RZ ;  /* 0x0000000418159c10 */ /* 0x000fe2000fffe0ff */
[----:B------:R-:W3:Y:S02]  /*0a90*/  @P0 LDG.E.64 R6, desc[UR12][R14.64+0x8] ;  /* 0x0000080c0e060981 */ /* 0x000ee4000c1e1b00 */
[----:B------:R-:W-:-:S02]  /*0aa0*/  @!P1 IMAD.WIDE R12, R25, 0x8, R12 ;  /* 0x00000008190c9825 */ /* 0x000fc400078e020c */
[----:B------:R-:W3:Y:S02]  /*0ab0*/  @P0 LDG.E.64 R10, desc[UR12][R10.64] ;  /* 0x0000000c0a0a0981 */ /* 0x000ee4000c1e1b00 */
[----:B------:R-:W-:Y:S02]  /*0ac0*/  @!P1 IMAD.WIDE R16, R21, 0x8, R16 ;  /* 0x0000000815109825 */ /* 0x000fe400078e0210 */
[----:B------:R-:W4:Y:S04]  /*0ad0*/  @!P1 LDG.E.64 R12, desc[UR12][R12.64] ;  /* 0x0000000c0c0c9981 */ /* 0x000f28000c1e1b00 */
[----:B------:R-:W4:Y:S01]  /*0ae0*/  @!P1 LDG.E.64 R16, desc[UR12][R16.64] ;  /* 0x0000000c10109981 */ /* 0x000f22000c1e1b00 */
[----:B--2---:R-:W-:-:S08]  /*0af0*/  @P0 DFMA R2, R2, R4, R8 ;  /* 0x000000040202022b */ /* 0x004fd00000000008 */
[----:B---3--:R-:W-:-:S08]  /*0b00*/  @P0 DFMA R8, R6, R10, R2 ;  /* 0x0000000a0608022b */ /* 0x008fd00000000002 */
[----:B----4-:R-:W-:-:S11]  /*0b10*/  @!P1 DFMA R8, R16, R12, R8 ;  /* 0x0000000c1008922b */ /* 0x010fd60000000008 */
.L_x_0:
[----:B------:R-:W-:Y:S02]  /*0b20*/  UIMAD UR4, UR14, UR15, URZ ;  /* 0x0000000f0e0472a4 */ /* 0x000fe4000f8e02ff */
[----:B------:R-:W-:-:S05]  /*0b30*/  IMAD R23, R0, UR14, R23 ;  /* 0x0000000e00177c24 */ /* 0x000fca000f8e0217 */
[----:B------:R-:W-:-:S13]  /*0b40*/  ISETP.GE.AND P0, PT, R23, UR4, PT ;  /* 0x0000000417007c0c */ /* 0x000fda000bf06270 */
[----:B------:R-:W-:Y:S05]  /*0b50*/  @P0 EXIT ;  /* 0x000000000000094d */ /* 0x000fea0003800000 */
[----:B------:R-:W0:Y:S02]  /*0b60*/  LDC.64 R2, c[0x0][0x390] ;  /* 0x0000e400ff027b82 */ /* 0x000e240000000a00 */
[----:B0-----:R-:W-:-:S05]  /*0b70*/  IMAD.WIDE R2, R23, 0x8, R2 ;  /* 0x0000000817027825 */ /* 0x001fca00078e0202 */
[----:B------:R-:W-:Y:S01]  /*0b80*/  STG.E.64 desc[UR12][R2.64], R8 ;  /* 0x0000000802007986 */ /* 0x000fe2000c101b0c */
[----:B------:R-:W-:Y:S05]  /*0b90*/  EXIT ;  /* 0x000000000000794d */ /* 0x000fea0003800000 */
.L_x_4:
[----:B------:R-:W-:-:S00]  /*0ba0*/  BRA `(.L_x_4) ;  /* 0xfffffffc00fc7947 */ /* 0x000fc0000383ffff */
[----:B------:R-:W-:-:S00]  /*0bb0*/  NOP ;  /* 0x0000000000007918 */ /* 0x000fc00000000000 */
        /* <DEDUP_REMOVED lines=12> */
.L_x_5:


//--------------------- .nv.shared.reserved.0     --------------------------
	.section	.nv.shared.reserved.0,"aw",@nobits
	.weak		__nv_reservedSMEM_offset_0_alias
	.size		__nv_reservedSMEM_offset_0_alias, 0, 64
	.other		__nv_reservedSMEM_offset_0_alias,@"STO_CUDA_RESERVED_SHARED STV_DEFAULT"
__nv_reservedSMEM_offset_0_alias:
	.zero		0
	.zero		64


//--------------------- .nv.constant0._Z10matrixMultIdEvPT_S1_S1_iii --------------------------
	.section	.nv.constant0._Z10matrixMultIdEvPT_S1_S1_iii,"a",@progbits
	.sectionflags	@""
	.align	4
.nv.constant0._Z10matrixMultIdEvPT_S1_S1_iii:
	.zero		932


//--------------------- SYMBOLS --------------------------

	.type		.nv.reservedSmem.offset0,@object
	.size		.nv.reservedSmem.offset0,0x4
